	.headerflags	@"EF_CUDA_TEXMODE_UNIFIED EF_CUDA_64BIT_ADDRESS EF_CUDA_ACCELERATORS EF_CUDA_SM90 EF_CUDA_VIRTUAL_SM(EF_CUDA_SM90)"
	.elftype	@"ET_EXEC"


//--------------------- .nv.info                  --------------------------
	.section	.nv.info,"",@"SHT_CUDA_INFO"
	.align	4


	//----- nvinfo : EIATTR_REGCOUNT
	.align		4
        /*0000*/ 	.byte	0x04, 0x2f
        /*0002*/ 	.short	(.L_1 - .L_0)
	.align		4
.L_0:
        /*0004*/ 	.word	index@(triton_poi_fused_convolution_45)
        /*0008*/ 	.word	0x00000012


	//----- nvinfo : EIATTR_MIN_STACK_SIZE
	.align		4
.L_1:
        /*000c*/ 	.byte	0x04, 0x12
        /*000e*/ 	.short	(.L_3 - .L_2)
	.align		4
.L_2:
        /*0010*/ 	.word	index@(triton_poi_fused_convolution_45)
        /*0014*/ 	.word	0x00000000


	//----- nvinfo : EIATTR_FRAME_SIZE
	.align		4
.L_3:
        /*0018*/ 	.byte	0x04, 0x11
        /*001a*/ 	.short	(.L_5 - .L_4)
	.align		4
.L_4:
        /*001c*/ 	.word	index@(triton_poi_fused_convolution_45)
        /*0020*/ 	.word	0x00000000


	//----- nvinfo : EIATTR_MIN_STACK_SIZE
	.align		4
.L_5:
        /*0024*/ 	.byte	0x04, 0x12
        /*0026*/ 	.short	(.L_7 - .L_6)
	.align		4
.L_6:
        /*0028*/ 	.word	index@(triton_poi_fused_convolution_45)
        /*002c*/ 	.word	0x00000000
.L_7:


//--------------------- .nv.info.triton_poi_fused_convolution_45 --------------------------
	.section	.nv.info.triton_poi_fused_convolution_45,"",@"SHT_CUDA_INFO"
	.sectionflags	@""
	.align	4


	//----- nvinfo : EIATTR_CUDA_API_VERSION
	.align		4
        /*0000*/ 	.byte	0x04, 0x37
        /*0002*/ 	.short	(.L_9 - .L_8)
.L_8:
        /*0004*/ 	.word	0x0000007c


	//----- nvinfo : EIATTR_KPARAM_INFO
	.align		4
.L_9:
        /*0008*/ 	.byte	0x04, 0x17
        /*000a*/ 	.short	(.L_11 - .L_10)
.L_10:
        /*000c*/ 	.word	0x00000000
        /*0010*/ 	.short	0x0002
        /*0012*/ 	.short	0x0010
        /*0014*/ 	.byte	0x00, 0xf0, 0x11, 0x00


	//----- nvinfo : EIATTR_KPARAM_INFO
	.align		4
.L_11:
        /*0018*/ 	.byte	0x04, 0x17
        /*001a*/ 	.short	(.L_13 - .L_12)
.L_12:
        /*001c*/ 	.word	0x00000000
        /*0020*/ 	.short	0x0001
        /*0022*/ 	.short	0x0008
        /*0024*/ 	.byte	0x00, 0xf4, 0x21, 0x00


	//----- nvinfo : EIATTR_KPARAM_INFO
	.align		4
.L_13:
        /*0028*/ 	.byte	0x04, 0x17
        /*002a*/ 	.short	(.L_15 - .L_14)
.L_14:
        /*002c*/ 	.word	0x00000000
        /*0030*/ 	.short	0x0000
        /*0032*/ 	.short	0x0000
        /*0034*/ 	.byte	0x00, 0xf4, 0x21, 0x00


	//----- nvinfo : EIATTR_SPARSE_MMA_MASK
	.align		4
.L_15:
        /*0038*/ 	.byte	0x03, 0x50
        /*003a*/ 	.short	0x0000


	//----- nvinfo : EIATTR_MAXREG_COUNT
	.align		4
        /*003c*/ 	.byte	0x03, 0x1b
        /*003e*/ 	.short	0x00ff


	//----- nvinfo : EIATTR_EXIT_INSTR_OFFSETS
	.align		4
        /*0040*/ 	.byte	0x04, 0x1c
        /*0042*/ 	.short	(.L_17 - .L_16)


	//   ....[0]....
.L_16:
        /*0044*/ 	.word	0x00000260


	//----- nvinfo : EIATTR_REQNTID
	.align		4
.L_17:
        /*0048*/ 	.byte	0x04, 0x10
        /*004a*/ 	.short	(.L_19 - .L_18)
.L_18:
        /*004c*/ 	.word	0x00000080
        /*0050*/ 	.word	0x00000001
        /*0054*/ 	.word	0x00000001


	//----- nvinfo : EIATTR_CBANK_PARAM_SIZE
	.align		4
.L_19:
        /*0058*/ 	.byte	0x03, 0x19
        /*005a*/ 	.short	0x0014


	//----- nvinfo : EIATTR_PARAM_CBANK
	.align		4
        /*005c*/ 	.byte	0x04, 0x0a
        /*005e*/ 	.short	(.L_21 - .L_20)
	.align		4
.L_20:
        /*0060*/ 	.word	index@(.nv.constant0.triton_poi_fused_convolution_45)
        /*0064*/ 	.short	0x0210
        /*0066*/ 	.short	0x0014


	//----- nvinfo : EIATTR_SW_WAR
	.align		4
.L_21:
        /*0068*/ 	.byte	0x04, 0x36
        /*006a*/ 	.short	(.L_23 - .L_22)
.L_22:
        /*006c*/ 	.word	0x00000008
.L_23:


//--------------------- .nv.callgraph             --------------------------
	.section	.nv.callgraph,"",@"SHT_CUDA_CALLGRAPH"
	.align	4
	.sectionentsize	8
	.align		4
        /*0000*/ 	.word	0x00000000
	.align		4
        /*0004*/ 	.word	0xffffffff
	.align		4
        /*0008*/ 	.word	0x00000000
	.align		4
        /*000c*/ 	.word	0xfffffffe
	.align		4
        /*0010*/ 	.word	0x00000000
	.align		4
        /*0014*/ 	.word	0xfffffffd
	.align		4
        /*0018*/ 	.word	0x00000000
	.align		4
        /*001c*/ 	.word	0xfffffffc


//--------------------- .text.triton_poi_fused_convolution_45 --------------------------
	.section	.text.triton_poi_fused_convolution_45,"ax",@progbits
	.align	128
        .global         triton_poi_fused_convolution_45
        .type           triton_poi_fused_convolution_45,@function
        .size           triton_poi_fused_convolution_45,(.L_x_1 - triton_poi_fused_convolution_45)
        .other          triton_poi_fused_convolution_45,@"STO_CUDA_ENTRY STV_DEFAULT"
triton_poi_fused_convolution_45:
.text.triton_poi_fused_convolution_45:
[----:B------:R-:W-:Y:S01]  /*0000*/  LDC R1, c[0x0][0x28] ;  /* 0x00000a00ff017b82 */ /* 0x000fe20000000800 */
[----:B------:R-:W1:Y:S07]  /*0010*/  S2R R0, SR_TID.X ;  /* 0x0000000000007919 */ /* 0x000e6e0000002100 */
[----:B------:R-:W2:Y:S01]  /*0020*/  LDC.64 R2, c[0x0][0x218] ;  /* 0x00008600ff027b82 */ /* 0x000ea20000000a00 */
[----:B------:R-:W-:Y:S01]  /*0030*/  ULDC.64 UR4, c[0x0][0x208] ;  /* 0x0000820000047ab9 */ /* 0x000fe20000000a00 */
[----:B------:R-:W3:Y:S06]  /*0040*/  S2R R5, SR_CTAID.X ;  /* 0x0000000000057919 */ /* 0x000eec0000002500 */
[----:B------:R-:W4:Y:S01]  /*0050*/  LDC.64 R8, c[0x0][0x210] ;  /* 0x00008400ff087b82 */ /* 0x000f220000000a00 */
[----:B-1----:R-:W-:-:S02]  /*0060*/  SHF.L.U32 R0, R0, 0x2, RZ ;  /* 0x0000000200007819 */ /* 0x002fc400000006ff */
[----:B---3--:R-:W-:Y:S02]  /*0070*/  SHF.R.S32.HI R4, RZ, 0x15, R5 ;  /* 0x00000015ff047819 */ /* 0x008fe40000011405 */
[----:B------:R-:W-:Y:S02]  /*0080*/  LOP3.LUT R0, R0, 0x1fc, RZ, 0xc0, !PT ;  /* 0x000001fc00007812 */ /* 0x000fe400078ec0ff */
[----:B------:R-:W-:Y:S02]  /*0090*/  SGXT R4, R4, 0x1 ;  /* 0x000000010404781a */ /* 0x000fe40000000200 */
[----:B------:R-:W-:-:S04]  /*00a0*/  LEA R5, R5, R0, 0xa ;  /* 0x0000000005057211 */ /* 0x000fc800078e50ff */
[----:B------:R-:W-:Y:S01]  /*00b0*/  LEA.HI R4, R4, R5, RZ, 0x8 ;  /* 0x0000000504047211 */ /* 0x000fe200078f40ff */
[----:B----4-:R-:W-:-:S04]  /*00c0*/  IMAD.WIDE R8, R5, 0x4, R8 ;  /* 0x0000000405087825 */ /* 0x010fc800078e0208 */
[----:B------:R-:W-:Y:S01]  /*00d0*/  VIADD R0, R4, 0x200 ;  /* 0x0000020004007836 */ /* 0x000fe20000000000 */
[----:B------:R-:W-:-:S04]  /*00e0*/  SHF.R.S32.HI R4, RZ, 0x8, R4 ;  /* 0x00000008ff047819 */ /* 0x000fc80000011404 */
[----:B------:R-:W-:Y:S02]  /*00f0*/  SHF.R.S32.HI R0, RZ, 0x8, R0 ;  /* 0x00000008ff007819 */ /* 0x000fe40000011400 */
[----:B------:R-:W-:Y:S02]  /*0100*/  LEA.HI R6, R4, R4, RZ, 0x8 ;  /* 0x0000000404067211 */ /* 0x000fe400078f40ff */
[----:B------:R-:W-:Y:S02]  /*0110*/  LEA.HI R10, R0, R0, RZ, 0x8 ;  /* 0x00000000000a7211 */ /* 0x000fe400078f40ff */
[----:B------:R-:W-:Y:S02]  /*0120*/  LOP3.LUT R7, R6, 0xffffff00, RZ, 0xc0, !PT ;  /* 0xffffff0006077812 */ /* 0x000fe400078ec0ff */
[----:B------:R-:W-:Y:S02]  /*0130*/  LOP3.LUT R11, R10, 0xffffff00, RZ, 0xc0, !PT ;  /* 0xffffff000a0b7812 */ /* 0x000fe400078ec0ff */
[----:B------:R-:W-:-:S03]  /*0140*/  IADD3 R7, R4, -R7, RZ ;  /* 0x8000000704077210 */ /* 0x000fc60007ffe0ff */
[----:B------:R-:W-:Y:S02]  /*0150*/  IMAD.IADD R13, R0, 0x1, -R11 ;  /* 0x00000001000d7824 */ /* 0x000fe400078e0a0b */
[--C-:B--2---:R-:W-:Y:S02]  /*0160*/  IMAD.WIDE R10, R7, 0x4, R2.reuse ;  /* 0x00000004070a7825 */ /* 0x104fe400078e0202 */
[----:B------:R-:W2:Y:S02]  /*0170*/  LDG.E.128 R4, desc[UR4][R8.64] ;  /* 0x0000000408047981 */ /* 0x000ea4000c1e1d00 */
[----:B------:R-:W-:Y:S02]  /*0180*/  IMAD.WIDE R2, R13, 0x4, R2 ;  /* 0x000000040d027825 */ /* 0x000fe400078e0202 */
[----:B------:R-:W2:Y:S04]  /*0190*/  LDG.E.EL R10, desc[UR4][R10.64] ;  /* 0x000000040a0a7981 */ /* 0x000ea8000c2e1900 */
[----:B------:R-:W3:Y:S04]  /*01a0*/  LDG.E.EL R2, desc[UR4][R2.64] ;  /* 0x0000000402027981 */ /* 0x000ee8000c2e1900 */
[----:B------:R-:W3:Y:S01]  /*01b0*/  LDG.E.128 R12, desc[UR4][R8.64+0x800] ;  /* 0x00080004080c7981 */ /* 0x000ee2000c1e1d00 */
[--C-:B--2---:R-:W-:Y:S01]  /*01c0*/  FADD R4, R4, R10.reuse ;  /* 0x0000000a04047221 */ /* 0x104fe20000000000 */
[--C-:B------:R-:W-:Y:S01]  /*01d0*/  FADD R5, R5, R10.reuse ;  /* 0x0000000a05057221 */ /* 0x100fe20000000000 */
[--C-:B------:R-:W-:Y:S01]  /*01e0*/  FADD R6, R6, R10.reuse ;  /* 0x0000000a06067221 */ /* 0x100fe20000000000 */
[----:B------:R-:W-:Y:S01]  /*01f0*/  FADD R7, R7, R10 ;  /* 0x0000000a07077221 */ /* 0x000fe20000000000 */
[--C-:B---3--:R-:W-:Y:S01]  /*0200*/  FADD R12, R12, R2.reuse ;  /* 0x000000020c0c7221 */ /* 0x108fe20000000000 */
[--C-:B------:R-:W-:Y:S01]  /*0210*/  FADD R13, R13, R2.reuse ;  /* 0x000000020d0d7221 */ /* 0x100fe20000000000 */
[--C-:B------:R-:W-:Y:S01]  /*0220*/  FADD R14, R14, R2.reuse ;  /* 0x000000020e0e7221 */ /* 0x100fe20000000000 */
[----:B------:R-:W-:Y:S01]  /*0230*/  FADD R15, R15, R2 ;  /* 0x000000020f0f7221 */ /* 0x000fe20000000000 */
[----:B------:R-:W-:Y:S04]  /*0240*/  STG.E.128 desc[UR4][R8.64], R4 ;  /* 0x0000000408007986 */ /* 0x000fe8000c101d04 */
[----:B------:R-:W-:Y:S01]  /*0250*/  STG.E.128 desc[UR4][R8.64+0x800], R12 ;  /* 0x0008000c08007986 */ /* 0x000fe2000c101d04 */
[----:B------:R-:W-:Y:S05]  /*0260*/  EXIT ;  /* 0x000000000000794d */ /* 0x000fea0003800000 */
.L_x_0:
[----:B------:R-:W-:-:S00]  /*0270*/  BRA `(.L_x_0) ;  /* 0xfffffffc00fc7947 */ /* 0x000fc0000383ffff */
[----:B------:R-:W-:-:S00]  /*0280*/  NOP ;  /* 0x0000000000007918 */ /* 0x000fc00000000000 */
[----:B------:R-:W-:-:S00]  /*0290*/  NOP ;  /* 0x0000000000007918 */ /* 0x000fc00000000000 */
[----:B------:R-:W-:-:S00]  /*02a0*/  NOP ;  /* 0x0000000000007918 */ /* 0x000fc00000000000 */
[----:B------:R-:W-:-:S00]  /*02b0*/  NOP ;  /* 0x0000000000007918 */ /* 0x000fc00000000000 */
[----:B------:R-:W-:-:S00]  /*02c0*/  NOP ;  /* 0x0000000000007918 */ /* 0x000fc00000000000 */
[----:B------:R-:W-:-:S00]  /*02d0*/  NOP ;  /* 0x0000000000007918 */ /* 0x000fc00000000000 */
[----:B------:R-:W-:-:S00]  /*02e0*/  NOP ;  /* 0x0000000000007918 */ /* 0x000fc00000000000 */
[----:B------:R-:W-:-:S00]  /*02f0*/  NOP ;  /* 0x0000000000007918 */ /* 0x000fc00000000000 */
.L_x_1:


//--------------------- .nv.constant0.triton_poi_fused_convolution_45 --------------------------
	.section	.nv.constant0.triton_poi_fused_convolution_45,"a",@progbits
	.sectionflags	@""
	.align	4
.nv.constant0.triton_poi_fused_convolution_45:
	.zero		548
